//
// Generated by NVIDIA NVVM Compiler
//
// Compiler Build ID: CL-36424714
// Cuda compilation tools, release 13.0, V13.0.88
// Based on NVVM 20.0.0
//

.version 9.0
.target sm_100
.address_size 64

	// .globl	_Z24transformer_layer_kernelPKfPfS0_iii

.visible .entry _Z24transformer_layer_kernelPKfPfS0_iii(
	.param .u64 .ptr .align 1 _Z24transformer_layer_kernelPKfPfS0_iii_param_0,
	.param .u64 .ptr .align 1 _Z24transformer_layer_kernelPKfPfS0_iii_param_1,
	.param .u64 .ptr .align 1 _Z24transformer_layer_kernelPKfPfS0_iii_param_2,
	.param .u32 _Z24transformer_layer_kernelPKfPfS0_iii_param_3,
	.param .u32 _Z24transformer_layer_kernelPKfPfS0_iii_param_4,
	.param .u32 _Z24transformer_layer_kernelPKfPfS0_iii_param_5
)
{
	.reg .pred 	%p<2>;
	.reg .b32 	%r<10>;
	.reg .b32 	%f<2>;
	.reg .b64 	%rd<8>;

	ld.param.u64 	%rd1, [_Z24transformer_layer_kernelPKfPfS0_iii_param_0];
	ld.param.u64 	%rd2, [_Z24transformer_layer_kernelPKfPfS0_iii_param_1];
	ld.param.u32 	%r2, [_Z24transformer_layer_kernelPKfPfS0_iii_param_3];
	ld.param.u32 	%r3, [_Z24transformer_layer_kernelPKfPfS0_iii_param_4];
	ld.param.u32 	%r4, [_Z24transformer_layer_kernelPKfPfS0_iii_param_5];
	mov.u32 	%r5, %ctaid.x;
	mov.u32 	%r6, %ntid.x;
	mov.u32 	%r7, %tid.x;
	mad.lo.s32 	%r1, %r5, %r6, %r7;
	mul.lo.s32 	%r8, %r3, %r2;
	mul.lo.s32 	%r9, %r8, %r4;
	setp.ge.s32 	%p1, %r1, %r9;
	@%p1 bra 	$L__BB0_2;
	cvta.to.global.u64 	%rd3, %rd1;
	cvta.to.global.u64 	%rd4, %rd2;
	mul.wide.s32 	%rd5, %r1, 4;
	add.s64 	%rd6, %rd3, %rd5;
	ld.global.f32 	%f1, [%rd6];
	add.s64 	%rd7, %rd4, %rd5;
	st.global.f32 	[%rd7], %f1;
$L__BB0_2:
	ret;

}


// ===== COMPILED SASS (sm_100) =====

	.target	sm_100

	.elftype	@"ET_EXEC"


//--------------------- .note.nv.tkinfo           --------------------------
	.section	.note.nv.tkinfo,"",@"SHT_NOTE"
	.sectionflags	@"SHF_NOTE_NV_TKINFO"
	.tkinfo
        /*0018*/ 	.word	0x00000002
        /*0030*/ 	.string	""
        /*0030*/ 	.string	"ptxas"
        /*0030*/ 	.string	"Cuda compilation tools, release 13.0, V13.0.88"
        /*0030*/ 	.string	"Build cuda_13.0.r13.0/compiler.36424714_0"
        /*0030*/ 	.string	"-arch sm_100 -m 64 "



//--------------------- .note.nv.cuinfo           --------------------------
	.section	.note.nv.cuinfo,"",@"SHT_NOTE"
	.sectionflags	@"SHF_NOTE_NV_CUINFO"
        /*0018*/ 	.short	0x0002
        /*001a*/ 	.short	0x0064
        /*001c*/ 	.short	0x0082
	.zero		2


//--------------------- .nv.info                  --------------------------
	.section	.nv.info,"",@"SHT_CUDA_INFO"
	.align	4


	//----- nvinfo : EIATTR_REGCOUNT
	.align		4
        /*0000*/ 	.byte	0x04, 0x2f
        /*0002*/ 	.short	(.L_1 - .L_0)
	.align		4
.L_0:
        /*0004*/ 	.word	index@(_Z24transformer_layer_kernelPKfPfS0_iii)
        /*0008*/ 	.word	0x0000000a


	//----- nvinfo : EIATTR_FRAME_SIZE
	.align		4
.L_1:
        /*000c*/ 	.byte	0x04, 0x11
        /*000e*/ 	.short	(.L_3 - .L_2)
	.align		4
.L_2:
        /*0010*/ 	.word	index@(_Z24transformer_layer_kernelPKfPfS0_iii)
        /*0014*/ 	.word	0x00000000


	//----- nvinfo : EIATTR_MIN_STACK_SIZE
	.align		4
.L_3:
        /*0018*/ 	.byte	0x04, 0x12
        /*001a*/ 	.short	(.L_5 - .L_4)
	.align		4
.L_4:
        /*001c*/ 	.word	index@(_Z24transformer_layer_kernelPKfPfS0_iii)
        /*0020*/ 	.word	0x00000000
.L_5:


//--------------------- .nv.compat                --------------------------
	.section	.nv.compat,"",@"SHT_CUDA_COMPAT_INFO"
	.align	4
        /*0000*/ 	.byte	0x02, 0x09, 0x00, 0x00, 0x02, 0x02, 0x01, 0x00, 0x02, 0x05, 0x05, 0x00, 0x03, 0x07, 0x01, 0x01
        /*0010*/ 	.byte	0x02, 0x03, 0x00, 0x00, 0x02, 0x06, 0x01, 0x00, 0x04, 0x0b, 0x08, 0x00, 0x09, 0x00, 0x00, 0x00
        /*0020*/ 	.byte	0x00, 0x00, 0x00, 0x00


//--------------------- .nv.info._Z24transformer_layer_kernelPKfPfS0_iii --------------------------
	.section	.nv.info._Z24transformer_layer_kernelPKfPfS0_iii,"",@"SHT_CUDA_INFO"
	.sectionflags	@""
	.align	4


	//----- nvinfo : EIATTR_CUDA_API_VERSION
	.align		4
        /*0000*/ 	.byte	0x04, 0x37
        /*0002*/ 	.short	(.L_7 - .L_6)
.L_6:
        /*0004*/ 	.word	0x00000082


	//----- nvinfo : EIATTR_KPARAM_INFO
	.align		4
.L_7:
        /*0008*/ 	.byte	0x04, 0x17
        /*000a*/ 	.short	(.L_9 - .L_8)
.L_8:
        /*000c*/ 	.word	0x00000000
        /*0010*/ 	.short	0x0005
        /*0012*/ 	.short	0x0020
        /*0014*/ 	.byte	0x00, 0xf0, 0x11, 0x00


	//----- nvinfo : EIATTR_KPARAM_INFO
	.align		4
.L_9:
        /*0018*/ 	.byte	0x04, 0x17
        /*001a*/ 	.short	(.L_11 - .L_10)
.L_10:
        /*001c*/ 	.word	0x00000000
        /*0020*/ 	.short	0x0004
        /*0022*/ 	.short	0x001c
        /*0024*/ 	.byte	0x00, 0xf0, 0x11, 0x00


	//----- nvinfo : EIATTR_KPARAM_INFO
	.align		4
.L_11:
        /*0028*/ 	.byte	0x04, 0x17
        /*002a*/ 	.short	(.L_13 - .L_12)
.L_12:
        /*002c*/ 	.word	0x00000000
        /*0030*/ 	.short	0x0003
        /*0032*/ 	.short	0x0018
        /*0034*/ 	.byte	0x00, 0xf0, 0x11, 0x00


	//----- nvinfo : EIATTR_KPARAM_INFO
	.align		4
.L_13:
        /*0038*/ 	.byte	0x04, 0x17
        /*003a*/ 	.short	(.L_15 - .L_14)
.L_14:
        /*003c*/ 	.word	0x00000000
        /*0040*/ 	.short	0x0002
        /*0042*/ 	.short	0x0010
        /*0044*/ 	.byte	0x00, 0xf5, 0x21, 0x00


	//----- nvinfo : EIATTR_KPARAM_INFO
	.align		4
.L_15:
        /*0048*/ 	.byte	0x04, 0x17
        /*004a*/ 	.short	(.L_17 - .L_16)
.L_16:
        /*004c*/ 	.word	0x00000000
        /*0050*/ 	.short	0x0001
        /*0052*/ 	.short	0x0008
        /*0054*/ 	.byte	0x00, 0xf5, 0x21, 0x00


	//----- nvinfo : EIATTR_KPARAM_INFO
	.align		4
.L_17:
        /*0058*/ 	.byte	0x04, 0x17
        /*005a*/ 	.short	(.L_19 - .L_18)
.L_18:
        /*005c*/ 	.word	0x00000000
        /*0060*/ 	.short	0x0000
        /*0062*/ 	.short	0x0000
        /*0064*/ 	.byte	0x00, 0xf5, 0x21, 0x00


	//----- nvinfo : EIATTR_SPARSE_MMA_MASK
	.align		4
.L_19:
        /*0068*/ 	.byte	0x03, 0x50
        /*006a*/ 	.short	0x0000


	//----- nvinfo : EIATTR_MAXREG_COUNT
	.align		4
        /*006c*/ 	.byte	0x03, 0x1b
        /*006e*/ 	.short	0x00ff


	//----- nvinfo : EIATTR_MERCURY_ISA_VERSION
	.align		4
        /*0070*/ 	.byte	0x03, 0x5f
        /*0072*/ 	.short	0x0101


	//----- nvinfo : EIATTR_VRC_CTA_INIT_COUNT
	.align		4
        /*0074*/ 	.byte	0x02, 0x4a
	.zero		1
	.zero		1


	//----- nvinfo : EIATTR_EXIT_INSTR_OFFSETS
	.align		4
        /*0078*/ 	.byte	0x04, 0x1c
        /*007a*/ 	.short	(.L_21 - .L_20)


	//   ....[0]....
.L_20:
        /*007c*/ 	.word	0x000000a0


	//   ....[1]....
        /*0080*/ 	.word	0x00000120


	//----- nvinfo : EIATTR_CBANK_PARAM_SIZE
	.align		4
.L_21:
        /*0084*/ 	.byte	0x03, 0x19
        /*0086*/ 	.short	0x0024


	//----- nvinfo : EIATTR_PARAM_CBANK
	.align		4
        /*0088*/ 	.byte	0x04, 0x0a
        /*008a*/ 	.short	(.L_23 - .L_22)
	.align		4
.L_22:
        /*008c*/ 	.word	index@(.nv.constant0._Z24transformer_layer_kernelPKfPfS0_iii)
        /*0090*/ 	.short	0x0380
        /*0092*/ 	.short	0x0024


	//----- nvinfo : EIATTR_SW_WAR
	.align		4
.L_23:
        /*0094*/ 	.byte	0x04, 0x36
        /*0096*/ 	.short	(.L_25 - .L_24)
.L_24:
        /*0098*/ 	.word	0x00000008
.L_25:


//--------------------- .nv.callgraph             --------------------------
	.section	.nv.callgraph,"",@"SHT_CUDA_CALLGRAPH"
	.align	4
	.sectionentsize	8
	.align		4
        /*0000*/ 	.word	0x00000000
	.align		4
        /*0004*/ 	.word	0xffffffff
	.align		4
        /*0008*/ 	.word	0x00000000
	.align		4
        /*000c*/ 	.word	0xfffffffe
	.align		4
        /*0010*/ 	.word	0x00000000
	.align		4
        /*0014*/ 	.word	0xfffffffd
	.align		4
        /*0018*/ 	.word	0x00000000
	.align		4
        /*001c*/ 	.word	0xfffffffc


//--------------------- .text._Z24transformer_layer_kernelPKfPfS0_iii --------------------------
	.section	.text._Z24transformer_layer_kernelPKfPfS0_iii,"ax",@progbits
	.align	128
        .global         _Z24transformer_layer_kernelPKfPfS0_iii
        .type           _Z24transformer_layer_kernelPKfPfS0_iii,@function
        .size           _Z24transformer_layer_kernelPKfPfS0_iii,(.L_x_1 - _Z24transformer_layer_kernelPKfPfS0_iii)
        .other          _Z24transformer_layer_kernelPKfPfS0_iii,@"STO_CUDA_ENTRY STV_DEFAULT"
_Z24transformer_layer_kernelPKfPfS0_iii:
.text._Z24transformer_layer_kernelPKfPfS0_iii:
[----:B------:R-:W-:Y:S01]  /*0000*/  LDC R1, c[0x0][0x37c] ;  /* 0x0000df00ff017b82 */ /* 0x000fe20000000800 */
[----:B------:R-:W0:Y:S07]  /*0010*/  S2R R0, SR_TID.X ;  /* 0x0000000000007919 */ /* 0x000e2e0000002100 */
[----:B------:R-:W0:Y:S01]  /*0020*/  S2UR UR7, SR_CTAID.X ;  /* 0x00000000000779c3 */ /* 0x000e220000002500 */
[----:B------:R-:W1:Y:S01]  /*0030*/  LDCU.64 UR4, c[0x0][0x398] ;  /* 0x00007300ff0477ac */ /* 0x000e620008000a00 */
[----:B------:R-:W2:Y:S06]  /*0040*/  LDCU UR6, c[0x0][0x3a0] ;  /* 0x00007400ff0677ac */ /* 0x000eac0008000800 */
[----:B------:R-:W0:Y:S01]  /*0050*/  LDC R7, c[0x0][0x360] ;  /* 0x0000d800ff077b82 */ /* 0x000e220000000800 */
[----:B-1----:R-:W-:-:S04]  /*0060*/  UIMAD UR4, UR5, UR4, URZ ;  /* 0x00000004050472a4 */ /* 0x002fc8000f8e02ff */
[----:B--2---:R-:W-:Y:S01]  /*0070*/  UIMAD UR4, UR4, UR6, URZ ;  /* 0x00000006040472a4 */ /* 0x004fe2000f8e02ff */
[----:B0-----:R-:W-:-:S05]  /*0080*/  IMAD R7, R7, UR7, R0 ;  /* 0x0000000707077c24 */ /* 0x001fca000f8e0200 */
[----:B------:R-:W-:-:S13]  /*0090*/  ISETP.GE.AND P0, PT, R7, UR4, PT ;  /* 0x0000000407007c0c */ /* 0x000fda000bf06270 */
[----:B------:R-:W-:Y:S05]  /*00a0*/  @P0 EXIT ;  /* 0x000000000000094d */ /* 0x000fea0003800000 */
[----:B------:R-:W0:Y:S01]  /*00b0*/  LDC.64 R2, c[0x0][0x380] ;  /* 0x0000e000ff027b82 */ /* 0x000e220000000a00 */
[----:B------:R-:W1:Y:S07]  /*00c0*/  LDCU.64 UR4, c[0x0][0x358] ;  /* 0x00006b00ff0477ac */ /* 0x000e6e0008000a00 */
[----:B------:R-:W2:Y:S01]  /*00d0*/  LDC.64 R4, c[0x0][0x388] ;  /* 0x0000e200ff047b82 */ /* 0x000ea20000000a00 */
[----:B0-----:R-:W-:-:S06]  /*00e0*/  IMAD.WIDE R2, R7, 0x4, R2 ;  /* 0x0000000407027825 */ /* 0x001fcc00078e0202 */
[----:B-1----:R-:W3:Y:S01]  /*00f0*/  LDG.E R3, desc[UR4][R2.64] ;  /* 0x0000000402037981 */ /* 0x002ee2000c1e1900 */
[----:B--2---:R-:W-:-:S05]  /*0100*/  IMAD.WIDE R4, R7, 0x4, R4 ;  /* 0x0000000407047825 */ /* 0x004fca00078e0204 */
[----:B---3--:R-:W-:Y:S01]  /*0110*/  STG.E desc[UR4][R4.64], R3 ;  /* 0x0000000304007986 */ /* 0x008fe2000c101904 */
[----:B------:R-:W-:Y:S05]  /*0120*/  EXIT ;  /* 0x000000000000794d */ /* 0x000fea0003800000 */
.L_x_0:
[----:B------:R-:W-:-:S00]  /*0130*/  BRA `(.L_x_0) ;  /* 0xfffffffc00fc7947 */ /* 0x000fc0000383ffff */
[----:B------:R-:W-:-:S00]  /*0140*/  NOP ;  /* 0x0000000000007918 */ /* 0x000fc00000000000 */
        /* <DEDUP_REMOVED lines=11> */
.L_x_1:


//--------------------- .nv.shared.reserved.0     --------------------------
	.section	.nv.shared.reserved.0,"aw",@nobits
	.weak		__nv_reservedSMEM_offset_0_alias
	.size		__nv_reservedSMEM_offset_0_alias, 0, 64
	.other		__nv_reservedSMEM_offset_0_alias,@"STO_CUDA_RESERVED_SHARED STV_DEFAULT"
__nv_reservedSMEM_offset_0_alias:
	.zero		0
	.zero		64


//--------------------- .nv.constant0._Z24transformer_layer_kernelPKfPfS0_iii --------------------------
	.section	.nv.constant0._Z24transformer_layer_kernelPKfPfS0_iii,"a",@progbits
	.sectionflags	@""
	.align	4
.nv.constant0._Z24transformer_layer_kernelPKfPfS0_iii:
	.zero		932


//--------------------- SYMBOLS --------------------------

	.type		.nv.reservedSmem.offset0,@object
	.size		.nv.reservedSmem.offset0,0x4
